//
// Generated by NVIDIA NVVM Compiler
//
// Compiler Build ID: CL-36424714
// Cuda compilation tools, release 13.0, V13.0.88
// Based on NVVM 20.0.0
//

.version 9.0
.target sm_100
.address_size 64

	// .globl	mma_m16n8k8_f16_f16_f16_f16_kernel

.visible .entry mma_m16n8k8_f16_f16_f16_f16_kernel(
	.param .u64 .ptr .align 1 mma_m16n8k8_f16_f16_f16_f16_kernel_param_0,
	.param .u64 .ptr .align 1 mma_m16n8k8_f16_f16_f16_f16_kernel_param_1,
	.param .u64 .ptr .align 1 mma_m16n8k8_f16_f16_f16_f16_kernel_param_2,
	.param .u64 .ptr .align 1 mma_m16n8k8_f16_f16_f16_f16_kernel_param_3
)
{
	.reg .b32 	%r<11>;
	.reg .b64 	%rd<14>;

	ld.param.u64 	%rd1, [mma_m16n8k8_f16_f16_f16_f16_kernel_param_0];
	ld.param.u64 	%rd2, [mma_m16n8k8_f16_f16_f16_f16_kernel_param_1];
	ld.param.u64 	%rd3, [mma_m16n8k8_f16_f16_f16_f16_kernel_param_2];
	ld.param.u64 	%rd4, [mma_m16n8k8_f16_f16_f16_f16_kernel_param_3];
	cvta.to.global.u64 	%rd5, %rd4;
	mov.u32 	%r8, %tid.x;
	shl.b32 	%r9, %r8, 1;
	cvta.to.global.u64 	%rd6, %rd3;
	cvta.to.global.u64 	%rd7, %rd2;
	and.b32  	%r10, %r9, 62;
	mul.wide.u32 	%rd8, %r10, 2;
	add.s64 	%rd9, %rd7, %rd8;
	ld.global.u32 	%r3, [%rd9];
	ld.global.u32 	%r4, [%rd9+128];
	add.s64 	%rd10, %rd6, %rd8;
	ld.global.u32 	%r5, [%rd10];
	add.s64 	%rd11, %rd5, %rd8;
	ld.global.u32 	%r6, [%rd11];
	ld.global.u32 	%r7, [%rd11+128];
	// begin inline asm
	mma.sync.aligned.m16n8k8.row.col.f16.f16.f16.f16 {%r1, %r2}, {%r3, %r4}, {%r5}, {%r6, %r7};
	// end inline asm
	cvta.to.global.u64 	%rd12, %rd1;
	add.s64 	%rd13, %rd12, %rd8;
	st.global.u32 	[%rd13], %r1;
	st.global.u32 	[%rd13+128], %r2;
	ret;

}
	// .globl	mma_m16n8k8_f32_f16_f16_f32_kernel
.visible .entry mma_m16n8k8_f32_f16_f16_f32_kernel(
	.param .u64 .ptr .align 1 mma_m16n8k8_f32_f16_f16_f32_kernel_param_0,
	.param .u64 .ptr .align 1 mma_m16n8k8_f32_f16_f16_f32_kernel_param_1,
	.param .u64 .ptr .align 1 mma_m16n8k8_f32_f16_f16_f32_kernel_param_2,
	.param .u64 .ptr .align 1 mma_m16n8k8_f32_f16_f16_f32_kernel_param_3
)
{
	.reg .b32 	%r<7>;
	.reg .b32 	%f<9>;
	.reg .b64 	%rd<15>;

	ld.param.u64 	%rd1, [mma_m16n8k8_f32_f16_f16_f32_kernel_param_0];
	ld.param.u64 	%rd2, [mma_m16n8k8_f32_f16_f16_f32_kernel_param_1];
	ld.param.u64 	%rd3, [mma_m16n8k8_f32_f16_f16_f32_kernel_param_2];
	ld.param.u64 	%rd4, [mma_m16n8k8_f32_f16_f16_f32_kernel_param_3];
	cvta.to.global.u64 	%rd5, %rd4;
	mov.u32 	%r4, %tid.x;
	shl.b32 	%r5, %r4, 1;
	cvta.to.global.u64 	%rd6, %rd3;
	cvta.to.global.u64 	%rd7, %rd2;
	and.b32  	%r6, %r5, 62;
	mul.wide.u32 	%rd8, %r6, 2;
	add.s64 	%rd9, %rd7, %rd8;
	ld.global.u32 	%r1, [%rd9];
	ld.global.u32 	%r2, [%rd9+128];
	add.s64 	%rd10, %rd6, %rd8;
	ld.global.u32 	%r3, [%rd10];
	mul.wide.u32 	%rd11, %r6, 4;
	add.s64 	%rd12, %rd5, %rd11;
	ld.global.f32 	%f5, [%rd12];
	ld.global.f32 	%f6, [%rd12+4];
	ld.global.f32 	%f7, [%rd12+256];
	ld.global.f32 	%f8, [%rd12+260];
	// begin inline asm
	mma.sync.aligned.m16n8k8.row.col.f32.f16.f16.f32 {%f1, %f2, %f3, %f4}, {%r1, %r2}, {%r3}, {%f5, %f6, %f7, %f8};
	// end inline asm
	cvta.to.global.u64 	%rd13, %rd1;
	add.s64 	%rd14, %rd13, %rd11;
	st.global.f32 	[%rd14], %f1;
	st.global.f32 	[%rd14+4], %f2;
	st.global.f32 	[%rd14+256], %f3;
	st.global.f32 	[%rd14+260], %f4;
	ret;

}


// ===== COMPILED SASS (sm_100) =====

	.target	sm_100

	.elftype	@"ET_EXEC"


//--------------------- .note.nv.tkinfo           --------------------------
	.section	.note.nv.tkinfo,"",@"SHT_NOTE"
	.sectionflags	@"SHF_NOTE_NV_TKINFO"
	.tkinfo
        /*0018*/ 	.word	0x00000002
        /*0030*/ 	.string	""
        /*0030*/ 	.string	"ptxas"
        /*0030*/ 	.string	"Cuda compilation tools, release 13.0, V13.0.88"
        /*0030*/ 	.string	"Build cuda_13.0.r13.0/compiler.36424714_0"
        /*0030*/ 	.string	"-arch sm_100 -m 64 "



//--------------------- .note.nv.cuinfo           --------------------------
	.section	.note.nv.cuinfo,"",@"SHT_NOTE"
	.sectionflags	@"SHF_NOTE_NV_CUINFO"
        /*0018*/ 	.short	0x0002
        /*001a*/ 	.short	0x0064
        /*001c*/ 	.short	0x0082
	.zero		2


//--------------------- .nv.info                  --------------------------
	.section	.nv.info,"",@"SHT_CUDA_INFO"
	.align	4


	//----- nvinfo : EIATTR_REGCOUNT
	.align		4
        /*0000*/ 	.byte	0x04, 0x2f
        /*0002*/ 	.short	(.L_1 - .L_0)
	.align		4
.L_0:
        /*0004*/ 	.word	index@(mma_m16n8k8_f16_f16_f16_f16_kernel)
        /*0008*/ 	.word	0x00000012


	//----- nvinfo : EIATTR_FRAME_SIZE
	.align		4
.L_1:
        /*000c*/ 	.byte	0x04, 0x11
        /*000e*/ 	.short	(.L_3 - .L_2)
	.align		4
.L_2:
        /*0010*/ 	.word	index@(mma_m16n8k8_f16_f16_f16_f16_kernel)
        /*0014*/ 	.word	0x00000000


	//----- nvinfo : EIATTR_REGCOUNT
	.align		4
.L_3:
        /*0018*/ 	.byte	0x04, 0x2f
        /*001a*/ 	.short	(.L_5 - .L_4)
	.align		4
.L_4:
        /*001c*/ 	.word	index@(mma_m16n8k8_f32_f16_f16_f32_kernel)
        /*0020*/ 	.word	0x00000016


	//----- nvinfo : EIATTR_FRAME_SIZE
	.align		4
.L_5:
        /*0024*/ 	.byte	0x04, 0x11
        /*0026*/ 	.short	(.L_7 - .L_6)
	.align		4
.L_6:
        /*0028*/ 	.word	index@(mma_m16n8k8_f32_f16_f16_f32_kernel)
        /*002c*/ 	.word	0x00000000


	//----- nvinfo : EIATTR_MIN_STACK_SIZE
	.align		4
.L_7:
        /*0030*/ 	.byte	0x04, 0x12
        /*0032*/ 	.short	(.L_9 - .L_8)
	.align		4
.L_8:
        /*0034*/ 	.word	index@(mma_m16n8k8_f32_f16_f16_f32_kernel)
        /*0038*/ 	.word	0x00000000


	//----- nvinfo : EIATTR_MIN_STACK_SIZE
	.align		4
.L_9:
        /*003c*/ 	.byte	0x04, 0x12
        /*003e*/ 	.short	(.L_11 - .L_10)
	.align		4
.L_10:
        /*0040*/ 	.word	index@(mma_m16n8k8_f16_f16_f16_f16_kernel)
        /*0044*/ 	.word	0x00000000
.L_11:


//--------------------- .nv.compat                --------------------------
	.section	.nv.compat,"",@"SHT_CUDA_COMPAT_INFO"
	.align	4
        /*0000*/ 	.byte	0x02, 0x09, 0x00, 0x00, 0x02, 0x02, 0x01, 0x00, 0x02, 0x05, 0x05, 0x00, 0x03, 0x07, 0x01, 0x01
        /*0010*/ 	.byte	0x02, 0x03, 0x00, 0x00, 0x02, 0x06, 0x01, 0x00, 0x04, 0x0b, 0x08, 0x00, 0x09, 0x00, 0x00, 0x00
        /*0020*/ 	.byte	0x00, 0x00, 0x00, 0x00


//--------------------- .nv.info.mma_m16n8k8_f32_f16_f16_f32_kernel --------------------------
	.section	.nv.info.mma_m16n8k8_f32_f16_f16_f32_kernel,"",@"SHT_CUDA_INFO"
	.sectionflags	@""
	.align	4


	//----- nvinfo : EIATTR_CUDA_API_VERSION
	.align		4
        /*0000*/ 	.byte	0x04, 0x37
        /*0002*/ 	.short	(.L_13 - .L_12)
.L_12:
        /*0004*/ 	.word	0x00000082


	//----- nvinfo : EIATTR_KPARAM_INFO
	.align		4
.L_13:
        /*0008*/ 	.byte	0x04, 0x17
        /*000a*/ 	.short	(.L_15 - .L_14)
.L_14:
        /*000c*/ 	.word	0x00000000
        /*0010*/ 	.short	0x0003
        /*0012*/ 	.short	0x0018
        /*0014*/ 	.byte	0x00, 0xf5, 0x21, 0x00


	//----- nvinfo : EIATTR_KPARAM_INFO
	.align		4
.L_15:
        /*0018*/ 	.byte	0x04, 0x17
        /*001a*/ 	.short	(.L_17 - .L_16)
.L_16:
        /*001c*/ 	.word	0x00000000
        /*0020*/ 	.short	0x0002
        /*0022*/ 	.short	0x0010
        /*0024*/ 	.byte	0x00, 0xf5, 0x21, 0x00


	//----- nvinfo : EIATTR_KPARAM_INFO
	.align		4
.L_17:
        /*0028*/ 	.byte	0x04, 0x17
        /*002a*/ 	.short	(.L_19 - .L_18)
.L_18:
        /*002c*/ 	.word	0x00000000
        /*0030*/ 	.short	0x0001
        /*0032*/ 	.short	0x0008
        /*0034*/ 	.byte	0x00, 0xf5, 0x21, 0x00


	//----- nvinfo : EIATTR_KPARAM_INFO
	.align		4
.L_19:
        /*0038*/ 	.byte	0x04, 0x17
        /*003a*/ 	.short	(.L_21 - .L_20)
.L_20:
        /*003c*/ 	.word	0x00000000
        /*0040*/ 	.short	0x0000
        /*0042*/ 	.short	0x0000
        /*0044*/ 	.byte	0x00, 0xf5, 0x21, 0x00


	//----- nvinfo : EIATTR_SPARSE_MMA_MASK
	.align		4
.L_21:
        /*0048*/ 	.byte	0x03, 0x50
        /*004a*/ 	.short	0x0000


	//----- nvinfo : EIATTR_MAXREG_COUNT
	.align		4
        /*004c*/ 	.byte	0x03, 0x1b
        /*004e*/ 	.short	0x00ff


	//----- nvinfo : EIATTR_MERCURY_ISA_VERSION
	.align		4
        /*0050*/ 	.byte	0x03, 0x5f
        /*0052*/ 	.short	0x0101


	//----- nvinfo : EIATTR_VRC_CTA_INIT_COUNT
	.align		4
        /*0054*/ 	.byte	0x02, 0x4a
	.zero		1
	.zero		1


	//----- nvinfo : EIATTR_EXIT_INSTR_OFFSETS
	.align		4
        /*0058*/ 	.byte	0x04, 0x1c
        /*005a*/ 	.short	(.L_23 - .L_22)


	//   ....[0]....
.L_22:
        /*005c*/ 	.word	0x000001a0


	//----- nvinfo : EIATTR_CBANK_PARAM_SIZE
	.align		4
.L_23:
        /*0060*/ 	.byte	0x03, 0x19
        /*0062*/ 	.short	0x0020


	//----- nvinfo : EIATTR_PARAM_CBANK
	.align		4
        /*0064*/ 	.byte	0x04, 0x0a
        /*0066*/ 	.short	(.L_25 - .L_24)
	.align		4
.L_24:
        /*0068*/ 	.word	index@(.nv.constant0.mma_m16n8k8_f32_f16_f16_f32_kernel)
        /*006c*/ 	.short	0x0380
        /*006e*/ 	.short	0x0020


	//----- nvinfo : EIATTR_SW_WAR
	.align		4
.L_25:
        /*0070*/ 	.byte	0x04, 0x36
        /*0072*/ 	.short	(.L_27 - .L_26)
.L_26:
        /*0074*/ 	.word	0x00000008
.L_27:


//--------------------- .nv.info.mma_m16n8k8_f16_f16_f16_f16_kernel --------------------------
	.section	.nv.info.mma_m16n8k8_f16_f16_f16_f16_kernel,"",@"SHT_CUDA_INFO"
	.sectionflags	@""
	.align	4


	//----- nvinfo : EIATTR_CUDA_API_VERSION
	.align		4
        /*0000*/ 	.byte	0x04, 0x37
        /*0002*/ 	.short	(.L_29 - .L_28)
.L_28:
        /*0004*/ 	.word	0x00000082


	//----- nvinfo : EIATTR_KPARAM_INFO
	.align		4
.L_29:
        /*0008*/ 	.byte	0x04, 0x17
        /*000a*/ 	.short	(.L_31 - .L_30)
.L_30:
        /*000c*/ 	.word	0x00000000
        /*0010*/ 	.short	0x0003
        /*0012*/ 	.short	0x0018
        /*0014*/ 	.byte	0x00, 0xf5, 0x21, 0x00


	//----- nvinfo : EIATTR_KPARAM_INFO
	.align		4
.L_31:
        /*0018*/ 	.byte	0x04, 0x17
        /*001a*/ 	.short	(.L_33 - .L_32)
.L_32:
        /*001c*/ 	.word	0x00000000
        /*0020*/ 	.short	0x0002
        /*0022*/ 	.short	0x0010
        /*0024*/ 	.byte	0x00, 0xf5, 0x21, 0x00


	//----- nvinfo : EIATTR_KPARAM_INFO
	.align		4
.L_33:
        /*0028*/ 	.byte	0x04, 0x17
        /*002a*/ 	.short	(.L_35 - .L_34)
.L_34:
        /*002c*/ 	.word	0x00000000
        /*0030*/ 	.short	0x0001
        /*0032*/ 	.short	0x0008
        /*0034*/ 	.byte	0x00, 0xf5, 0x21, 0x00


	//----- nvinfo : EIATTR_KPARAM_INFO
	.align		4
.L_35:
        /*0038*/ 	.byte	0x04, 0x17
        /*003a*/ 	.short	(.L_37 - .L_36)
.L_36:
        /*003c*/ 	.word	0x00000000
        /*0040*/ 	.short	0x0000
        /*0042*/ 	.short	0x0000
        /*0044*/ 	.byte	0x00, 0xf5, 0x21, 0x00


	//----- nvinfo : EIATTR_SPARSE_MMA_MASK
	.align		4
.L_37:
        /*0048*/ 	.byte	0x03, 0x50
        /*004a*/ 	.short	0x0000


	//----- nvinfo : EIATTR_MAXREG_COUNT
	.align		4
        /*004c*/ 	.byte	0x03, 0x1b
        /*004e*/ 	.short	0x00ff


	//----- nvinfo : EIATTR_MERCURY_ISA_VERSION
	.align		4
        /*0050*/ 	.byte	0x03, 0x5f
        /*0052*/ 	.short	0x0101


	//----- nvinfo : EIATTR_VRC_CTA_INIT_COUNT
	.align		4
        /*0054*/ 	.byte	0x02, 0x4a
	.zero		1
	.zero		1


	//----- nvinfo : EIATTR_EXIT_INSTR_OFFSETS
	.align		4
        /*0058*/ 	.byte	0x04, 0x1c
        /*005a*/ 	.short	(.L_39 - .L_38)


	//   ....[0]....
.L_38:
        /*005c*/ 	.word	0x00000160


	//----- nvinfo : EIATTR_CBANK_PARAM_SIZE
	.align		4
.L_39:
        /*0060*/ 	.byte	0x03, 0x19
        /*0062*/ 	.short	0x0020


	//----- nvinfo : EIATTR_PARAM_CBANK
	.align		4
        /*0064*/ 	.byte	0x04, 0x0a
        /*0066*/ 	.short	(.L_41 - .L_40)
	.align		4
.L_40:
        /*0068*/ 	.word	index@(.nv.constant0.mma_m16n8k8_f16_f16_f16_f16_kernel)
        /*006c*/ 	.short	0x0380
        /*006e*/ 	.short	0x0020


	//----- nvinfo : EIATTR_SW_WAR
	.align		4
.L_41:
        /*0070*/ 	.byte	0x04, 0x36
        /*0072*/ 	.short	(.L_43 - .L_42)
.L_42:
        /*0074*/ 	.word	0x00000008
.L_43:


//--------------------- .nv.callgraph             --------------------------
	.section	.nv.callgraph,"",@"SHT_CUDA_CALLGRAPH"
	.align	4
	.sectionentsize	8
	.align		4
        /*0000*/ 	.word	0x00000000
	.align		4
        /*0004*/ 	.word	0xffffffff
	.align		4
        /*0008*/ 	.word	0x00000000
	.align		4
        /*000c*/ 	.word	0xfffffffe
	.align		4
        /*0010*/ 	.word	0x00000000
	.align		4
        /*0014*/ 	.word	0xfffffffd
	.align		4
        /*0018*/ 	.word	0x00000000
	.align		4
        /*001c*/ 	.word	0xfffffffc


//--------------------- .text.mma_m16n8k8_f32_f16_f16_f32_kernel --------------------------
	.section	.text.mma_m16n8k8_f32_f16_f16_f32_kernel,"ax",@progbits
	.align	128
        .global         mma_m16n8k8_f32_f16_f16_f32_kernel
        .type           mma_m16n8k8_f32_f16_f16_f32_kernel,@function
        .size           mma_m16n8k8_f32_f16_f16_f32_kernel,(.L_x_2 - mma_m16n8k8_f32_f16_f16_f32_kernel)
        .other          mma_m16n8k8_f32_f16_f16_f32_kernel,@"STO_CUDA_ENTRY STV_DEFAULT"
mma_m16n8k8_f32_f16_f16_f32_kernel:
.text.mma_m16n8k8_f32_f16_f16_f32_kernel:
[----:B------:R-:W-:Y:S01]  /*0000*/  LDC R1, c[0x0][0x37c] ;  /* 0x0000df00ff017b82 */ /* 0x000fe20000000800 */
[----:B------:R-:W0:Y:S07]  /*0010*/  S2R R0, SR_TID.X ;  /* 0x0000000000007919 */ /* 0x000e2e0000002100 */
[----:B------:R-:W1:Y:S01]  /*0020*/  LDC.64 R4, c[0x0][0x390] ;  /* 0x0000e400ff047b82 */ /* 0x000e620000000a00 */
[----:B------:R-:W2:Y:S07]  /*0030*/  LDCU.64 UR4, c[0x0][0x358] ;  /* 0x00006b00ff0477ac */ /* 0x000eae0008000a00 */
[----:B------:R-:W3:Y:S08]  /*0040*/  LDC.64 R2, c[0x0][0x388] ;  /* 0x0000e200ff027b82 */ /* 0x000ef00000000a00 */
[----:B------:R-:W4:Y:S08]  /*0050*/  LDC.64 R6, c[0x0][0x398] ;  /* 0x0000e600ff067b82 */ /* 0x000f300000000a00 */
[----:B------:R-:W5:Y:S01]  /*0060*/  LDC.64 R8, c[0x0][0x380] ;  /* 0x0000e000ff087b82 */ /* 0x000f620000000a00 */
[----:B0-----:R-:W-:-:S04]  /*0070*/  SHF.L.U32 R0, R0, 0x1, RZ ;  /* 0x0000000100007819 */ /* 0x001fc800000006ff */
[----:B------:R-:W-:-:S05]  /*0080*/  LOP3.LUT R11, R0, 0x3e, RZ, 0xc0, !PT ;  /* 0x0000003e000b7812 */ /* 0x000fca00078ec0ff */
[----:B-1----:R-:W-:-:S04]  /*0090*/  IMAD.WIDE.U32 R4, R11, 0x2, R4 ;  /* 0x000000020b047825 */ /* 0x002fc800078e0004 */
[C---:B---3--:R-:W-:Y:S02]  /*00a0*/  IMAD.WIDE.U32 R2, R11.reuse, 0x2, R2 ;  /* 0x000000020b027825 */ /* 0x048fe400078e0002 */
[----:B--2---:R-:W2:Y:S02]  /*00b0*/  LDG.E R4, desc[UR4][R4.64] ;  /* 0x0000000404047981 */ /* 0x004ea4000c1e1900 */
[C---:B----4-:R-:W-:Y:S02]  /*00c0*/  IMAD.WIDE.U32 R6, R11.reuse, 0x4, R6 ;  /* 0x000000040b067825 */ /* 0x050fe400078e0006 */
[----:B------:R-:W2:Y:S04]  /*00d0*/  LDG.E R12, desc[UR4][R2.64] ;  /* 0x00000004020c7981 */ /* 0x000ea8000c1e1900 */
[----:B------:R-:W2:Y:S04]  /*00e0*/  LDG.E R13, desc[UR4][R2.64+0x80] ;  /* 0x00008004020d7981 */ /* 0x000ea8000c1e1900 */
[----:B------:R-:W2:Y:S04]  /*00f0*/  LDG.E R16, desc[UR4][R6.64] ;  /* 0x0000000406107981 */ /* 0x000ea8000c1e1900 */
[----:B------:R-:W2:Y:S04]  /*0100*/  LDG.E R17, desc[UR4][R6.64+0x4] ;  /* 0x0000040406117981 */ /* 0x000ea8000c1e1900 */
[----:B------:R-:W2:Y:S04]  /*0110*/  LDG.E R18, desc[UR4][R6.64+0x100] ;  /* 0x0001000406127981 */ /* 0x000ea8000c1e1900 */
[----:B------:R-:W2:Y:S01]  /*0120*/  LDG.E R19, desc[UR4][R6.64+0x104] ;  /* 0x0001040406137981 */ /* 0x000ea2000c1e1900 */
[----:B-----5:R-:W-:Y:S01]  /*0130*/  IMAD.WIDE.U32 R8, R11, 0x4, R8 ;  /* 0x000000040b087825 */ /* 0x020fe200078e0008 */
[----:B--2---:R-:W-:-:S15]  /*0140*/  HMMA.1688.F32 R16, R12, R4, R16 ;  /* 0x000000040c10723c */ /* 0x004fde0000001010 */
[----:B------:R-:W-:-:S04]  /*0150*/  NOP ;  /* 0x0000000000007918 */ /* 0x000fc80000000000 */
[----:B------:R-:W-:Y:S04]  /*0160*/  STG.E desc[UR4][R8.64], R16 ;  /* 0x0000001008007986 */ /* 0x000fe8000c101904 */
[----:B------:R-:W-:Y:S04]  /*0170*/  STG.E desc[UR4][R8.64+0x4], R17 ;  /* 0x0000041108007986 */ /* 0x000fe8000c101904 */
[----:B------:R-:W-:Y:S04]  /*0180*/  STG.E desc[UR4][R8.64+0x100], R18 ;  /* 0x0001001208007986 */ /* 0x000fe8000c101904 */
[----:B------:R-:W-:Y:S01]  /*0190*/  STG.E desc[UR4][R8.64+0x104], R19 ;  /* 0x0001041308007986 */ /* 0x000fe2000c101904 */
[----:B------:R-:W-:Y:S05]  /*01a0*/  EXIT ;  /* 0x000000000000794d */ /* 0x000fea0003800000 */
.L_x_0:
[----:B------:R-:W-:-:S00]  /*01b0*/  BRA `(.L_x_0) ;  /* 0xfffffffc00fc7947 */ /* 0x000fc0000383ffff */
[----:B------:R-:W-:-:S00]  /*01c0*/  NOP ;  /* 0x0000000000007918 */ /* 0x000fc00000000000 */
        /* <DEDUP_REMOVED lines=11> */
.L_x_2:


//--------------------- .text.mma_m16n8k8_f16_f16_f16_f16_kernel --------------------------
	.section	.text.mma_m16n8k8_f16_f16_f16_f16_kernel,"ax",@progbits
	.align	128
        .global         mma_m16n8k8_f16_f16_f16_f16_kernel
        .type           mma_m16n8k8_f16_f16_f16_f16_kernel,@function
        .size           mma_m16n8k8_f16_f16_f16_f16_kernel,(.L_x_3 - mma_m16n8k8_f16_f16_f16_f16_kernel)
        .other          mma_m16n8k8_f16_f16_f16_f16_kernel,@"STO_CUDA_ENTRY STV_DEFAULT"
mma_m16n8k8_f16_f16_f16_f16_kernel:
.text.mma_m16n8k8_f16_f16_f16_f16_kernel:
        /* <DEDUP_REMOVED lines=16> */
[----:B------:R-:W2:Y:S01]  /*0100*/  LDG.E R15, desc[UR4][R6.64+0x80] ;  /* 0x00008004060f7981 */ /* 0x000ea2000c1e1900 */
[----:B-----5:R-:W-:Y:S01]  /*0110*/  IMAD.WIDE.U32 R8, R11, 0x2, R8 ;  /* 0x000000020b087825 */ /* 0x020fe200078e0008 */
[----:B--2---:R-:W-:-:S15]  /*0120*/  HMMA.1688.F16 R12, R12, R4, R14 ;  /* 0x000000040c0c723c */ /* 0x004fde000000000e */
[----:B------:R-:W-:-:S04]  /*0130*/  NOP ;  /* 0x0000000000007918 */ /* 0x000fc80000000000 */
[----:B------:R-:W-:Y:S04]  /*0140*/  STG.E desc[UR4][R8.64], R12 ;  /* 0x0000000c08007986 */ /* 0x000fe8000c101904 */
[----:B------:R-:W-:Y:S01]  /*0150*/  STG.E desc[UR4][R8.64+0x80], R13 ;  /* 0x0000800d08007986 */ /* 0x000fe2000c101904 */
[----:B------:R-:W-:Y:S05]  /*0160*/  EXIT ;  /* 0x000000000000794d */ /* 0x000fea0003800000 */
.L_x_1:
        /* <DEDUP_REMOVED lines=9> */
.L_x_3:


//--------------------- .nv.shared.reserved.0     --------------------------
	.section	.nv.shared.reserved.0,"aw",@nobits
	.weak		__nv_reservedSMEM_offset_0_alias
	.size		__nv_reservedSMEM_offset_0_alias, 0, 64
	.other		__nv_reservedSMEM_offset_0_alias,@"STO_CUDA_RESERVED_SHARED STV_DEFAULT"
__nv_reservedSMEM_offset_0_alias:
	.zero		0
	.zero		64


//--------------------- .nv.constant0.mma_m16n8k8_f32_f16_f16_f32_kernel --------------------------
	.section	.nv.constant0.mma_m16n8k8_f32_f16_f16_f32_kernel,"a",@progbits
	.sectionflags	@""
	.align	4
.nv.constant0.mma_m16n8k8_f32_f16_f16_f32_kernel:
	.zero		928


//--------------------- .nv.constant0.mma_m16n8k8_f16_f16_f16_f16_kernel --------------------------
	.section	.nv.constant0.mma_m16n8k8_f16_f16_f16_f16_kernel,"a",@progbits
	.sectionflags	@""
	.align	4
.nv.constant0.mma_m16n8k8_f16_f16_f16_f16_kernel:
	.zero		928


//--------------------- SYMBOLS --------------------------

	.type		.nv.reservedSmem.offset0,@object
	.size		.nv.reservedSmem.offset0,0x4
